	.headerflags	@"EF_CUDA_TEXMODE_UNIFIED EF_CUDA_64BIT_ADDRESS EF_CUDA_ACCELERATORS EF_CUDA_SM90 EF_CUDA_VIRTUAL_SM(EF_CUDA_SM90)"
	.elftype	@"ET_EXEC"


//--------------------- .nv.info                  --------------------------
	.section	.nv.info,"",@"SHT_CUDA_INFO"
	.align	4


	//----- nvinfo : EIATTR_REGCOUNT
	.align		4
        /*0000*/ 	.byte	0x04, 0x2f
        /*0002*/ 	.short	(.L_1 - .L_0)
	.align		4
.L_0:
        /*0004*/ 	.word	index@(triton_poi_fused_mean_sub_1)
        /*0008*/ 	.word	0x0000001a


	//----- nvinfo : EIATTR_MIN_STACK_SIZE
	.align		4
.L_1:
        /*000c*/ 	.byte	0x04, 0x12
        /*000e*/ 	.short	(.L_3 - .L_2)
	.align		4
.L_2:
        /*0010*/ 	.word	index@(triton_poi_fused_mean_sub_1)
        /*0014*/ 	.word	0x00000000


	//----- nvinfo : EIATTR_FRAME_SIZE
	.align		4
.L_3:
        /*0018*/ 	.byte	0x04, 0x11
        /*001a*/ 	.short	(.L_5 - .L_4)
	.align		4
.L_4:
        /*001c*/ 	.word	index@(triton_poi_fused_mean_sub_1)
        /*0020*/ 	.word	0x00000000


	//----- nvinfo : EIATTR_MIN_STACK_SIZE
	.align		4
.L_5:
        /*0024*/ 	.byte	0x04, 0x12
        /*0026*/ 	.short	(.L_7 - .L_6)
	.align		4
.L_6:
        /*0028*/ 	.word	index@(triton_poi_fused_mean_sub_1)
        /*002c*/ 	.word	0x00000000
.L_7:


//--------------------- .nv.info.triton_poi_fused_mean_sub_1 --------------------------
	.section	.nv.info.triton_poi_fused_mean_sub_1,"",@"SHT_CUDA_INFO"
	.sectionflags	@""
	.align	4


	//----- nvinfo : EIATTR_CUDA_API_VERSION
	.align		4
        /*0000*/ 	.byte	0x04, 0x37
        /*0002*/ 	.short	(.L_9 - .L_8)
.L_8:
        /*0004*/ 	.word	0x0000007c


	//----- nvinfo : EIATTR_KPARAM_INFO
	.align		4
.L_9:
        /*0008*/ 	.byte	0x04, 0x17
        /*000a*/ 	.short	(.L_11 - .L_10)
.L_10:
        /*000c*/ 	.word	0x00000000
        /*0010*/ 	.short	0x0002
        /*0012*/ 	.short	0x0010
        /*0014*/ 	.byte	0x00, 0xf0, 0x11, 0x00


	//----- nvinfo : EIATTR_KPARAM_INFO
	.align		4
.L_11:
        /*0018*/ 	.byte	0x04, 0x17
        /*001a*/ 	.short	(.L_13 - .L_12)
.L_12:
        /*001c*/ 	.word	0x00000000
        /*0020*/ 	.short	0x0001
        /*0022*/ 	.short	0x0008
        /*0024*/ 	.byte	0x00, 0xf4, 0x21, 0x00


	//----- nvinfo : EIATTR_KPARAM_INFO
	.align		4
.L_13:
        /*0028*/ 	.byte	0x04, 0x17
        /*002a*/ 	.short	(.L_15 - .L_14)
.L_14:
        /*002c*/ 	.word	0x00000000
        /*0030*/ 	.short	0x0000
        /*0032*/ 	.short	0x0000
        /*0034*/ 	.byte	0x00, 0xf4, 0x21, 0x00


	//----- nvinfo : EIATTR_SPARSE_MMA_MASK
	.align		4
.L_15:
        /*0038*/ 	.byte	0x03, 0x50
        /*003a*/ 	.short	0x0000


	//----- nvinfo : EIATTR_MAXREG_COUNT
	.align		4
        /*003c*/ 	.byte	0x03, 0x1b
        /*003e*/ 	.short	0x00ff


	//----- nvinfo : EIATTR_EXIT_INSTR_OFFSETS
	.align		4
        /*0040*/ 	.byte	0x04, 0x1c
        /*0042*/ 	.short	(.L_17 - .L_16)


	//   ....[0]....
.L_16:
        /*0044*/ 	.word	0x000002c0


	//   ....[1]....
        /*0048*/ 	.word	0x000002e0


	//----- nvinfo : EIATTR_REQNTID
	.align		4
.L_17:
        /*004c*/ 	.byte	0x04, 0x10
        /*004e*/ 	.short	(.L_19 - .L_18)
.L_18:
        /*0050*/ 	.word	0x00000080
        /*0054*/ 	.word	0x00000001
        /*0058*/ 	.word	0x00000001


	//----- nvinfo : EIATTR_CBANK_PARAM_SIZE
	.align		4
.L_19:
        /*005c*/ 	.byte	0x03, 0x19
        /*005e*/ 	.short	0x0014


	//----- nvinfo : EIATTR_PARAM_CBANK
	.align		4
        /*0060*/ 	.byte	0x04, 0x0a
        /*0062*/ 	.short	(.L_21 - .L_20)
	.align		4
.L_20:
        /*0064*/ 	.word	index@(.nv.constant0.triton_poi_fused_mean_sub_1)
        /*0068*/ 	.short	0x0210
        /*006a*/ 	.short	0x0014


	//----- nvinfo : EIATTR_SW_WAR
	.align		4
.L_21:
        /*006c*/ 	.byte	0x04, 0x36
        /*006e*/ 	.short	(.L_23 - .L_22)
.L_22:
        /*0070*/ 	.word	0x00000008
.L_23:


//--------------------- .nv.callgraph             --------------------------
	.section	.nv.callgraph,"",@"SHT_CUDA_CALLGRAPH"
	.align	4
	.sectionentsize	8
	.align		4
        /*0000*/ 	.word	0x00000000
	.align		4
        /*0004*/ 	.word	0xffffffff
	.align		4
        /*0008*/ 	.word	0x00000000
	.align		4
        /*000c*/ 	.word	0xfffffffe
	.align		4
        /*0010*/ 	.word	0x00000000
	.align		4
        /*0014*/ 	.word	0xfffffffd
	.align		4
        /*0018*/ 	.word	0x00000000
	.align		4
        /*001c*/ 	.word	0xfffffffc


//--------------------- .text.triton_poi_fused_mean_sub_1 --------------------------
	.section	.text.triton_poi_fused_mean_sub_1,"ax",@progbits
	.align	128
        .global         triton_poi_fused_mean_sub_1
        .type           triton_poi_fused_mean_sub_1,@function
        .size           triton_poi_fused_mean_sub_1,(.L_x_1 - triton_poi_fused_mean_sub_1)
        .other          triton_poi_fused_mean_sub_1,@"STO_CUDA_ENTRY STV_DEFAULT"
triton_poi_fused_mean_sub_1:
.text.triton_poi_fused_mean_sub_1:
[----:B------:R-:W0:Y:S02]  /*0000*/  LDC R1, c[0x0][0x28] ;  /* 0x00000a00ff017b82 */ /* 0x000e240000000800 */
[----:B------:R-:W1:Y:S01]  /*0010*/  S2R R0, SR_TID.X ;  /* 0x0000000000007919 */ /* 0x000e620000002100 */
[----:B------:R-:W2:Y:S01]  /*0020*/  LDC.64 R2, c[0x0][0x210] ;  /* 0x00008400ff027b82 */ /* 0x000ea20000000a00 */
[----:B------:R-:W-:Y:S02]  /*0030*/  CS2R R6, SRZ ;  /* 0x0000000000067805 */ /* 0x000fe4000001ff00 */
[----:B------:R-:W-:Y:S01]  /*0040*/  CS2R R8, SRZ ;  /* 0x0000000000087805 */ /* 0x000fe2000001ff00 */
[----:B------:R-:W3:Y:S01]  /*0050*/  S2R R5, SR_CTAID.X ;  /* 0x0000000000057919 */ /* 0x000ee20000002500 */
[----:B------:R-:W-:Y:S01]  /*0060*/  ULDC.64 UR4, c[0x0][0x208] ;  /* 0x0000820000047ab9 */ /* 0x000fe20000000a00 */
[----:B------:R-:W-:Y:S02]  /*0070*/  CS2R R10, SRZ ;  /* 0x00000000000a7805 */ /* 0x000fe4000001ff00 */
[----:B------:R-:W4:Y:S01]  /*0080*/  LDC.64 R22, c[0x0][0x218] ;  /* 0x00008600ff167b82 */ /* 0x000f220000000a00 */
[----:B-1----:R-:W-:-:S02]  /*0090*/  SHF.L.U32 R0, R0, 0x1, RZ ;  /* 0x0000000100007819 */ /* 0x002fc400000006ff */
[----:B---3--:R-:W-:Y:S02]  /*00a0*/  SHF.R.S32.HI R4, RZ, 0x17, R5 ;  /* 0x00000017ff047819 */ /* 0x008fe40000011405 */
[----:B------:R-:W-:Y:S02]  /*00b0*/  LOP3.LUT R0, R0, 0xfe, RZ, 0xc0, !PT ;  /* 0x000000fe00007812 */ /* 0x000fe400078ec0ff */
[----:B------:R-:W-:Y:S02]  /*00c0*/  SGXT R4, R4, 0x1 ;  /* 0x000000010404781a */ /* 0x000fe40000000200 */
[----:B------:R-:W-:-:S04]  /*00d0*/  LEA R5, R5, R0, 0x8 ;  /* 0x0000000005057211 */ /* 0x000fc800078e40ff */
[CC--:B------:R-:W-:Y:S02]  /*00e0*/  LEA.HI R0, R4.reuse, R5.reuse, RZ, 0x4 ;  /* 0x0000000504007211 */ /* 0x0c0fe400078f20ff */
[-C--:B------:R-:W-:Y:S02]  /*00f0*/  LEA.HI R4, R4, R5.reuse, RZ, 0x6 ;  /* 0x0000000504047211 */ /* 0x080fe400078f30ff */
[----:B------:R-:W-:Y:S02]  /*0100*/  LOP3.LUT R0, R0, 0xfffffff0, RZ, 0xc0, !PT ;  /* 0xfffffff000007812 */ /* 0x000fe400078ec0ff */
[----:B------:R-:W-:Y:S02]  /*0110*/  LOP3.LUT R4, R4, 0xffffffc0, RZ, 0xc0, !PT ;  /* 0xffffffc004047812 */ /* 0x000fe400078ec0ff */
[----:B------:R-:W-:Y:S02]  /*0120*/  ISETP.GE.AND P0, PT, R5, 0x100, PT ;  /* 0x000001000500780c */ /* 0x000fe40003f06270 */
[----:B------:R-:W-:-:S05]  /*0130*/  IADD3 R13, R4, R5, -R0 ;  /* 0x00000005040d7210 */ /* 0x000fca0007ffe800 */
[C---:B------:R-:W-:Y:S01]  /*0140*/  VIADD R17, R13.reuse, 0x10 ;  /* 0x000000100d117836 */ /* 0x040fe20000000000 */
[----:B------:R-:W-:Y:S01]  /*0150*/  IADD3 R19, R13, 0x20, RZ ;  /* 0x000000200d137810 */ /* 0x000fe20007ffe0ff */
[----:B--2---:R-:W-:-:S04]  /*0160*/  IMAD.WIDE R14, R13, 0x4, R2 ;  /* 0x000000040d0e7825 */ /* 0x004fc800078e0202 */
[--C-:B------:R-:W-:Y:S01]  /*0170*/  IMAD.WIDE R16, R17, 0x4, R2.reuse ;  /* 0x0000000411107825 */ /* 0x100fe200078e0202 */
[----:B------:R1:W2:Y:S03]  /*0180*/  @!P0 LDG.E.EL.64 R6, desc[UR4][R14.64] ;  /* 0x000000040e068981 */ /* 0x0002a6000c2e1b00 */
[----:B------:R-:W-:Y:S01]  /*0190*/  VIADD R21, R13, 0x30 ;  /* 0x000000300d157836 */ /* 0x000fe20000000000 */
[----:B------:R-:W2:Y:S01]  /*01a0*/  @!P0 LDG.E.EL.64 R8, desc[UR4][R16.64] ;  /* 0x0000000410088981 */ /* 0x000ea2000c2e1b00 */
[----:B------:R-:W-:Y:S01]  /*01b0*/  IMAD.WIDE R18, R19, 0x4, R2 ;  /* 0x0000000413127825 */ /* 0x000fe200078e0202 */
[----:B------:R-:W-:-:S03]  /*01c0*/  CS2R R12, SRZ ;  /* 0x00000000000c7805 */ /* 0x000fc6000001ff00 */
[--C-:B------:R-:W-:Y:S01]  /*01d0*/  IMAD.WIDE R20, R21, 0x4, R2.reuse ;  /* 0x0000000415147825 */ /* 0x100fe200078e0202 */
[----:B------:R-:W3:Y:S01]  /*01e0*/  @!P0 LDG.E.EL.64 R10, desc[UR4][R18.64] ;  /* 0x00000004120a8981 */ /* 0x000ee2000c2e1b00 */
[----:B-1----:R-:W-:Y:S02]  /*01f0*/  CS2R R14, SRZ ;  /* 0x00000000000e7805 */ /* 0x002fe4000001ff00 */
[C---:B------:R-:W-:Y:S01]  /*0200*/  IMAD.WIDE R2, R5.reuse, 0x4, R2 ;  /* 0x0000000405027825 */ /* 0x040fe200078e0202 */
[----:B------:R-:W5:Y:S04]  /*0210*/  @!P0 LDG.E.EL.64 R12, desc[UR4][R20.64] ;  /* 0x00000004140c8981 */ /* 0x000f68000c2e1b00 */
[----:B------:R-:W5:Y:S01]  /*0220*/  @!P0 LDG.E.64 R14, desc[UR4][R2.64] ;  /* 0x00000004020e8981 */ /* 0x000f62000c1e1b00 */
[----:B----4-:R-:W-:-:S04]  /*0230*/  IMAD.WIDE R4, R5, 0x4, R22 ;  /* 0x0000000405047825 */ /* 0x010fc800078e0216 */
[----:B--2---:R-:W-:Y:S01]  /*0240*/  FADD R17, R8, R6 ;  /* 0x0000000608117221 */ /* 0x004fe20000000000 */
[----:B------:R-:W-:-:S03]  /*0250*/  FADD R0, R9, R7 ;  /* 0x0000000709007221 */ /* 0x000fc60000000000 */
[----:B---3--:R-:W-:Y:S01]  /*0260*/  FADD R17, R17, R10 ;  /* 0x0000000a11117221 */ /* 0x008fe20000000000 */
[----:B------:R-:W-:-:S03]  /*0270*/  FADD R0, R0, R11 ;  /* 0x0000000b00007221 */ /* 0x000fc60000000000 */
[----:B-----5:R-:W-:Y:S01]  /*0280*/  FADD R17, R17, R12 ;  /* 0x0000000c11117221 */ /* 0x020fe20000000000 */
[----:B------:R-:W-:-:S03]  /*0290*/  FADD R0, R0, R13 ;  /* 0x0000000d00007221 */ /* 0x000fc60000000000 */
[----:B------:R-:W-:Y:S01]  /*02a0*/  FFMA R14, R17, -0.25, R14 ;  /* 0xbe800000110e7823 */ /* 0x000fe2000000000e */
[----:B------:R-:W-:Y:S01]  /*02b0*/  FFMA R15, R0, -0.25, R15 ;  /* 0xbe800000000f7823 */ /* 0x000fe2000000000f */
[----:B------:R-:W-:Y:S06]  /*02c0*/  @P0 EXIT ;  /* 0x000000000000094d */ /* 0x000fec0003800000 */
[----:B------:R-:W-:Y:S01]  /*02d0*/  STG.E.64 desc[UR4][R4.64], R14 ;  /* 0x0000000e04007986 */ /* 0x000fe2000c101b04 */
[----:B------:R-:W-:Y:S05]  /*02e0*/  EXIT ;  /* 0x000000000000794d */ /* 0x000fea0003800000 */
.L_x_0:
[----:B------:R-:W-:-:S00]  /*02f0*/  BRA `(.L_x_0) ;  /* 0xfffffffc00fc7947 */ /* 0x000fc0000383ffff */
[----:B------:R-:W-:-:S00]  /*0300*/  NOP ;  /* 0x0000000000007918 */ /* 0x000fc00000000000 */
[----:B------:R-:W-:-:S00]  /*0310*/  NOP ;  /* 0x0000000000007918 */ /* 0x000fc00000000000 */
[----:B------:R-:W-:-:S00]  /*0320*/  NOP ;  /* 0x0000000000007918 */ /* 0x000fc00000000000 */
[----:B------:R-:W-:-:S00]  /*0330*/  NOP ;  /* 0x0000000000007918 */ /* 0x000fc00000000000 */
[----:B------:R-:W-:-:S00]  /*0340*/  NOP ;  /* 0x0000000000007918 */ /* 0x000fc00000000000 */
[----:B------:R-:W-:-:S00]  /*0350*/  NOP ;  /* 0x0000000000007918 */ /* 0x000fc00000000000 */
[----:B------:R-:W-:-:S00]  /*0360*/  NOP ;  /* 0x0000000000007918 */ /* 0x000fc00000000000 */
[----:B------:R-:W-:-:S00]  /*0370*/  NOP ;  /* 0x0000000000007918 */ /* 0x000fc00000000000 */
.L_x_1:


//--------------------- .nv.constant0.triton_poi_fused_mean_sub_1 --------------------------
	.section	.nv.constant0.triton_poi_fused_mean_sub_1,"a",@progbits
	.sectionflags	@""
	.align	4
.nv.constant0.triton_poi_fused_mean_sub_1:
	.zero		548
